//
// Generated by NVIDIA NVVM Compiler
//
// Compiler Build ID: CL-36424714
// Cuda compilation tools, release 13.0, V13.0.88
// Based on NVVM 20.0.0
//

.version 9.0
.target sm_100
.address_size 64

	// .globl	_Z10partialSumPKfPfi
.extern .shared .align 16 .b8 sdata[];

.visible .entry _Z10partialSumPKfPfi(
	.param .u64 .ptr .align 1 _Z10partialSumPKfPfi_param_0,
	.param .u64 .ptr .align 1 _Z10partialSumPKfPfi_param_1,
	.param .u32 _Z10partialSumPKfPfi_param_2
)
{
	.reg .pred 	%p<7>;
	.reg .b32 	%r<17>;
	.reg .b32 	%f<13>;
	.reg .b64 	%rd<11>;

	ld.param.u64 	%rd3, [_Z10partialSumPKfPfi_param_0];
	ld.param.u64 	%rd2, [_Z10partialSumPKfPfi_param_1];
	ld.param.u32 	%r9, [_Z10partialSumPKfPfi_param_2];
	cvta.to.global.u64 	%rd1, %rd3;
	mov.u32 	%r1, %tid.x;
	mov.u32 	%r2, %ctaid.x;
	mov.u32 	%r16, %ntid.x;
	mul.lo.s32 	%r10, %r16, %r2;
	shl.b32 	%r11, %r10, 1;
	add.s32 	%r4, %r11, %r1;
	setp.ge.u32 	%p1, %r4, %r9;
	mov.f32 	%f12, 0f00000000;
	@%p1 bra 	$L__BB0_2;
	mul.wide.u32 	%rd4, %r4, 4;
	add.s64 	%rd5, %rd1, %rd4;
	ld.global.f32 	%f12, [%rd5];
$L__BB0_2:
	add.s32 	%r5, %r4, %r16;
	setp.ge.u32 	%p2, %r5, %r9;
	@%p2 bra 	$L__BB0_4;
	mul.wide.u32 	%rd6, %r5, 4;
	add.s64 	%rd7, %rd1, %rd6;
	ld.global.f32 	%f6, [%rd7];
	add.f32 	%f12, %f12, %f6;
$L__BB0_4:
	shl.b32 	%r12, %r1, 2;
	mov.u32 	%r13, sdata;
	add.s32 	%r6, %r13, %r12;
	st.shared.f32 	[%r6], %f12;
	bar.sync 	0;
	setp.lt.u32 	%p3, %r16, 2;
	@%p3 bra 	$L__BB0_8;
$L__BB0_5:
	shr.u32 	%r8, %r16, 1;
	setp.ge.u32 	%p4, %r1, %r8;
	@%p4 bra 	$L__BB0_7;
	shl.b32 	%r14, %r8, 2;
	add.s32 	%r15, %r6, %r14;
	ld.shared.f32 	%f7, [%r15];
	ld.shared.f32 	%f8, [%r6];
	add.f32 	%f9, %f7, %f8;
	st.shared.f32 	[%r6], %f9;
$L__BB0_7:
	bar.sync 	0;
	setp.gt.u32 	%p5, %r16, 3;
	mov.u32 	%r16, %r8;
	@%p5 bra 	$L__BB0_5;
$L__BB0_8:
	setp.ne.s32 	%p6, %r1, 0;
	@%p6 bra 	$L__BB0_10;
	ld.shared.f32 	%f10, [sdata];
	cvta.to.global.u64 	%rd8, %rd2;
	mul.wide.u32 	%rd9, %r2, 4;
	add.s64 	%rd10, %rd8, %rd9;
	st.global.f32 	[%rd10], %f10;
$L__BB0_10:
	ret;

}


// ===== COMPILED SASS (sm_100) =====

	.target	sm_100

	.elftype	@"ET_EXEC"


//--------------------- .note.nv.tkinfo           --------------------------
	.section	.note.nv.tkinfo,"",@"SHT_NOTE"
	.sectionflags	@"SHF_NOTE_NV_TKINFO"
	.tkinfo
        /*0018*/ 	.word	0x00000002
        /*0030*/ 	.string	""
        /*0030*/ 	.string	"ptxas"
        /*0030*/ 	.string	"Cuda compilation tools, release 13.0, V13.0.88"
        /*0030*/ 	.string	"Build cuda_13.0.r13.0/compiler.36424714_0"
        /*0030*/ 	.string	"-arch sm_100 -m 64 "



//--------------------- .note.nv.cuinfo           --------------------------
	.section	.note.nv.cuinfo,"",@"SHT_NOTE"
	.sectionflags	@"SHF_NOTE_NV_CUINFO"
        /*0018*/ 	.short	0x0002
        /*001a*/ 	.short	0x0064
        /*001c*/ 	.short	0x0082
	.zero		2


//--------------------- .nv.info                  --------------------------
	.section	.nv.info,"",@"SHT_CUDA_INFO"
	.align	4


	//----- nvinfo : EIATTR_REGCOUNT
	.align		4
        /*0000*/ 	.byte	0x04, 0x2f
        /*0002*/ 	.short	(.L_1 - .L_0)
	.align		4
.L_0:
        /*0004*/ 	.word	index@(_Z10partialSumPKfPfi)
        /*0008*/ 	.word	0x00000010


	//----- nvinfo : EIATTR_FRAME_SIZE
	.align		4
.L_1:
        /*000c*/ 	.byte	0x04, 0x11
        /*000e*/ 	.short	(.L_3 - .L_2)
	.align		4
.L_2:
        /*0010*/ 	.word	index@(_Z10partialSumPKfPfi)
        /*0014*/ 	.word	0x00000000


	//----- nvinfo : EIATTR_MIN_STACK_SIZE
	.align		4
.L_3:
        /*0018*/ 	.byte	0x04, 0x12
        /*001a*/ 	.short	(.L_5 - .L_4)
	.align		4
.L_4:
        /*001c*/ 	.word	index@(_Z10partialSumPKfPfi)
        /*0020*/ 	.word	0x00000000
.L_5:


//--------------------- .nv.compat                --------------------------
	.section	.nv.compat,"",@"SHT_CUDA_COMPAT_INFO"
	.align	4
        /*0000*/ 	.byte	0x02, 0x09, 0x00, 0x00, 0x02, 0x02, 0x01, 0x00, 0x02, 0x05, 0x05, 0x00, 0x03, 0x07, 0x01, 0x01
        /*0010*/ 	.byte	0x02, 0x03, 0x00, 0x00, 0x02, 0x06, 0x01, 0x00, 0x04, 0x0b, 0x08, 0x00, 0x09, 0x00, 0x00, 0x00
        /*0020*/ 	.byte	0x00, 0x00, 0x00, 0x00


//--------------------- .nv.info._Z10partialSumPKfPfi --------------------------
	.section	.nv.info._Z10partialSumPKfPfi,"",@"SHT_CUDA_INFO"
	.sectionflags	@""
	.align	4


	//----- nvinfo : EIATTR_CUDA_API_VERSION
	.align		4
        /*0000*/ 	.byte	0x04, 0x37
        /*0002*/ 	.short	(.L_7 - .L_6)
.L_6:
        /*0004*/ 	.word	0x00000082


	//----- nvinfo : EIATTR_KPARAM_INFO
	.align		4
.L_7:
        /*0008*/ 	.byte	0x04, 0x17
        /*000a*/ 	.short	(.L_9 - .L_8)
.L_8:
        /*000c*/ 	.word	0x00000000
        /*0010*/ 	.short	0x0002
        /*0012*/ 	.short	0x0010
        /*0014*/ 	.byte	0x00, 0xf0, 0x11, 0x00


	//----- nvinfo : EIATTR_KPARAM_INFO
	.align		4
.L_9:
        /*0018*/ 	.byte	0x04, 0x17
        /*001a*/ 	.short	(.L_11 - .L_10)
.L_10:
        /*001c*/ 	.word	0x00000000
        /*0020*/ 	.short	0x0001
        /*0022*/ 	.short	0x0008
        /*0024*/ 	.byte	0x00, 0xf5, 0x21, 0x00


	//----- nvinfo : EIATTR_KPARAM_INFO
	.align		4
.L_11:
        /*0028*/ 	.byte	0x04, 0x17
        /*002a*/ 	.short	(.L_13 - .L_12)
.L_12:
        /*002c*/ 	.word	0x00000000
        /*0030*/ 	.short	0x0000
        /*0032*/ 	.short	0x0000
        /*0034*/ 	.byte	0x00, 0xf5, 0x21, 0x00


	//----- nvinfo : EIATTR_SPARSE_MMA_MASK
	.align		4
.L_13:
        /*0038*/ 	.byte	0x03, 0x50
        /*003a*/ 	.short	0x0000


	//----- nvinfo : EIATTR_MAXREG_COUNT
	.align		4
        /*003c*/ 	.byte	0x03, 0x1b
        /*003e*/ 	.short	0x00ff


	//----- nvinfo : EIATTR_NUM_BARRIERS
	.align		4
        /*0040*/ 	.byte	0x02, 0x4c
        /*0042*/ 	.byte	0x01
	.zero		1


	//----- nvinfo : EIATTR_MERCURY_ISA_VERSION
	.align		4
        /*0044*/ 	.byte	0x03, 0x5f
        /*0046*/ 	.short	0x0101


	//----- nvinfo : EIATTR_VRC_CTA_INIT_COUNT
	.align		4
        /*0048*/ 	.byte	0x02, 0x4a
	.zero		1
	.zero		1


	//----- nvinfo : EIATTR_EXIT_INSTR_OFFSETS
	.align		4
        /*004c*/ 	.byte	0x04, 0x1c
        /*004e*/ 	.short	(.L_15 - .L_14)


	//   ....[0]....
.L_14:
        /*0050*/ 	.word	0x00000280


	//   ....[1]....
        /*0054*/ 	.word	0x00000300


	//----- nvinfo : EIATTR_CBANK_PARAM_SIZE
	.align		4
.L_15:
        /*0058*/ 	.byte	0x03, 0x19
        /*005a*/ 	.short	0x0014


	//----- nvinfo : EIATTR_PARAM_CBANK
	.align		4
        /*005c*/ 	.byte	0x04, 0x0a
        /*005e*/ 	.short	(.L_17 - .L_16)
	.align		4
.L_16:
        /*0060*/ 	.word	index@(.nv.constant0._Z10partialSumPKfPfi)
        /*0064*/ 	.short	0x0380
        /*0066*/ 	.short	0x0014


	//----- nvinfo : EIATTR_SW_WAR
	.align		4
.L_17:
        /*0068*/ 	.byte	0x04, 0x36
        /*006a*/ 	.short	(.L_19 - .L_18)
.L_18:
        /*006c*/ 	.word	0x00000008
.L_19:


//--------------------- .nv.callgraph             --------------------------
	.section	.nv.callgraph,"",@"SHT_CUDA_CALLGRAPH"
	.align	4
	.sectionentsize	8
	.align		4
        /*0000*/ 	.word	0x00000000
	.align		4
        /*0004*/ 	.word	0xffffffff
	.align		4
        /*0008*/ 	.word	0x00000000
	.align		4
        /*000c*/ 	.word	0xfffffffe
	.align		4
        /*0010*/ 	.word	0x00000000
	.align		4
        /*0014*/ 	.word	0xfffffffd
	.align		4
        /*0018*/ 	.word	0x00000000
	.align		4
        /*001c*/ 	.word	0xfffffffc


//--------------------- .text._Z10partialSumPKfPfi --------------------------
	.section	.text._Z10partialSumPKfPfi,"ax",@progbits
	.align	128
        .global         _Z10partialSumPKfPfi
        .type           _Z10partialSumPKfPfi,@function
        .size           _Z10partialSumPKfPfi,(.L_x_3 - _Z10partialSumPKfPfi)
        .other          _Z10partialSumPKfPfi,@"STO_CUDA_ENTRY STV_DEFAULT"
_Z10partialSumPKfPfi:
.text._Z10partialSumPKfPfi:
[----:B------:R-:W-:Y:S01]  /*0000*/  LDC R1, c[0x0][0x37c] ;  /* 0x0000df00ff017b82 */ /* 0x000fe20000000800 */
[----:B------:R-:W0:Y:S01]  /*0010*/  S2R R11, SR_CTAID.X ;  /* 0x00000000000b7919 */ /* 0x000e220000002500 */
[----:B------:R-:W1:Y:S01]  /*0020*/  LDCU UR4, c[0x0][0x360] ;  /* 0x00006c00ff0477ac */ /* 0x000e620008000800 */
[----:B------:R-:W2:Y:S01]  /*0030*/  S2R R9, SR_TID.X ;  /* 0x0000000000097919 */ /* 0x000ea20000002100 */
[----:B------:R-:W3:Y:S01]  /*0040*/  LDCU UR5, c[0x0][0x390] ;  /* 0x00007200ff0577ac */ /* 0x000ee20008000800 */
[----:B------:R-:W4:Y:S01]  /*0050*/  LDCU.64 UR6, c[0x0][0x358] ;  /* 0x00006b00ff0677ac */ /* 0x000f220008000a00 */
[----:B-1----:R-:W-:Y:S02]  /*0060*/  IMAD.U32 R6, RZ, RZ, UR4 ;  /* 0x00000004ff067e24 */ /* 0x002fe4000f8e00ff */
[----:B0-----:R-:W-:-:S04]  /*0070*/  IMAD R0, R11, UR4, RZ ;  /* 0x000000040b007c24 */ /* 0x001fc8000f8e02ff */
[----:B--2---:R-:W-:Y:S02]  /*0080*/  IMAD R7, R0, 0x2, R9 ;  /* 0x0000000200077824 */ /* 0x004fe400078e0209 */
[----:B------:R-:W-:-:S03]  /*0090*/  IMAD.MOV.U32 R0, RZ, RZ, RZ ;  /* 0x000000ffff007224 */ /* 0x000fc600078e00ff */
[C---:B------:R-:W-:Y:S02]  /*00a0*/  IADD3 R13, PT, PT, R7.reuse, R6, RZ ;  /* 0x00000006070d7210 */ /* 0x040fe40007ffe0ff */
[----:B---3--:R-:W-:Y:S02]  /*00b0*/  ISETP.GE.U32.AND P0, PT, R7, UR5, PT ;  /* 0x0000000507007c0c */ /* 0x008fe4000bf06070 */
[----:B------:R-:W-:-:S11]  /*00c0*/  ISETP.GE.U32.AND P1, PT, R13, UR5, PT ;  /* 0x000000050d007c0c */ /* 0x000fd6000bf26070 */
[----:B------:R-:W0:Y:S08]  /*00d0*/  @!P0 LDC.64 R2, c[0x0][0x380] ;  /* 0x0000e000ff028b82 */ /* 0x000e300000000a00 */
[----:B------:R-:W1:Y:S01]  /*00e0*/  @!P1 LDC.64 R4, c[0x0][0x380] ;  /* 0x0000e000ff049b82 */ /* 0x000e620000000a00 */
[----:B0-----:R-:W-:-:S05]  /*00f0*/  @!P0 IMAD.WIDE.U32 R2, R7, 0x4, R2 ;  /* 0x0000000407028825 */ /* 0x001fca00078e0002 */
[----:B----4-:R-:W2:Y:S01]  /*0100*/  @!P0 LDG.E R0, desc[UR6][R2.64] ;  /* 0x0000000602008981 */ /* 0x010ea2000c1e1900 */
[----:B-1----:R-:W-:-:S06]  /*0110*/  @!P1 IMAD.WIDE.U32 R4, R13, 0x4, R4 ;  /* 0x000000040d049825 */ /* 0x002fcc00078e0004 */
[----:B------:R-:W2:Y:S01]  /*0120*/  @!P1 LDG.E R5, desc[UR6][R4.64] ;  /* 0x0000000604059981 */ /* 0x000ea2000c1e1900 */
[----:B------:R-:W0:Y:S01]  /*0130*/  S2UR UR5, SR_CgaCtaId ;  /* 0x00000000000579c3 */ /* 0x000e220000008800 */
[----:B------:R-:W-:Y:S01]  /*0140*/  UMOV UR4, 0x400 ;  /* 0x0000040000047882 */ /* 0x000fe20000000000 */
[----:B------:R-:W-:Y:S01]  /*0150*/  ISETP.GE.U32.AND P0, PT, R6, 0x2, PT ;  /* 0x000000020600780c */ /* 0x000fe20003f06070 */
[----:B0-----:R-:W-:-:S06]  /*0160*/  ULEA UR4, UR5, UR4, 0x18 ;  /* 0x0000000405047291 */ /* 0x001fcc000f8ec0ff */
[C---:B------:R-:W-:Y:S01]  /*0170*/  LEA R7, R9.reuse, UR4, 0x2 ;  /* 0x0000000409077c11 */ /* 0x040fe2000f8e10ff */
[----:B--2---:R-:W-:Y:S01]  /*0180*/  @!P1 FADD R0, R0, R5 ;  /* 0x0000000500009221 */ /* 0x004fe20000000000 */
[----:B------:R-:W-:-:S04]  /*0190*/  ISETP.NE.AND P1, PT, R9, RZ, PT ;  /* 0x000000ff0900720c */ /* 0x000fc80003f25270 */
[----:B------:R0:W-:Y:S01]  /*01a0*/  STS [R7], R0 ;  /* 0x0000000007007388 */ /* 0x0001e20000000800 */
[----:B------:R-:W-:Y:S06]  /*01b0*/  BAR.SYNC.DEFER_BLOCKING 0x0 ;  /* 0x0000000000007b1d */ /* 0x000fec0000010000 */
[----:B------:R-:W-:Y:S05]  /*01c0*/  @!P0 BRA `(.L_x_0) ;  /* 0x00000000002c8947 */ /* 0x000fea0003800000 */
.L_x_1:
[----:B------:R-:W-:-:S04]  /*01d0*/  SHF.R.U32.HI R4, RZ, 0x1, R6 ;  /* 0x00000001ff047819 */ /* 0x000fc80000011606 */
[----:B------:R-:W-:-:S13]  /*01e0*/  ISETP.GE.U32.AND P0, PT, R9, R4, PT ;  /* 0x000000040900720c */ /* 0x000fda0003f06070 */
[----:B0-----:R-:W-:Y:S01]  /*01f0*/  @!P0 LEA R0, R4, R7, 0x2 ;  /* 0x0000000704008211 */ /* 0x001fe200078e10ff */
[----:B------:R-:W-:Y:S05]  /*0200*/  @!P0 LDS R3, [R7] ;  /* 0x0000000007038984 */ /* 0x000fea0000000800 */
[----:B------:R-:W0:Y:S02]  /*0210*/  @!P0 LDS R0, [R0] ;  /* 0x0000000000008984 */ /* 0x000e240000000800 */
[----:B0-----:R-:W-:-:S05]  /*0220*/  @!P0 FADD R2, R0, R3 ;  /* 0x0000000300028221 */ /* 0x001fca0000000000 */
[----:B------:R1:W-:Y:S01]  /*0230*/  @!P0 STS [R7], R2 ;  /* 0x0000000207008388 */ /* 0x0003e20000000800 */
[----:B------:R-:W-:Y:S01]  /*0240*/  BAR.SYNC.DEFER_BLOCKING 0x0 ;  /* 0x0000000000007b1d */ /* 0x000fe20000010000 */
[----:B------:R-:W-:Y:S01]  /*0250*/  ISETP.GT.U32.AND P0, PT, R6, 0x3, PT ;  /* 0x000000030600780c */ /* 0x000fe20003f04070 */
[----:B------:R-:W-:-:S12]  /*0260*/  IMAD.MOV.U32 R6, RZ, RZ, R4 ;  /* 0x000000ffff067224 */ /* 0x000fd800078e0004 */
[----:B-1----:R-:W-:Y:S05]  /*0270*/  @P0 BRA `(.L_x_1) ;  /* 0xfffffffc00d40947 */ /* 0x002fea000383ffff */
.L_x_0:
[----:B------:R-:W-:Y:S05]  /*0280*/  @P1 EXIT ;  /* 0x000000000000194d */ /* 0x000fea0003800000 */
[----:B------:R-:W1:Y:S01]  /*0290*/  S2UR UR5, SR_CgaCtaId ;  /* 0x00000000000579c3 */ /* 0x000e620000008800 */
[----:B------:R-:W-:-:S07]  /*02a0*/  UMOV UR4, 0x400 ;  /* 0x0000040000047882 */ /* 0x000fce0000000000 */
[----:B------:R-:W2:Y:S01]  /*02b0*/  LDC.64 R2, c[0x0][0x388] ;  /* 0x0000e200ff027b82 */ /* 0x000ea20000000a00 */
[----:B-1----:R-:W-:Y:S01]  /*02c0*/  ULEA UR4, UR5, UR4, 0x18 ;  /* 0x0000000405047291 */ /* 0x002fe2000f8ec0ff */
[----:B--2---:R-:W-:-:S08]  /*02d0*/  IMAD.WIDE.U32 R2, R11, 0x4, R2 ;  /* 0x000000040b027825 */ /* 0x004fd000078e0002 */
[----:B------:R-:W1:Y:S04]  /*02e0*/  LDS R5, [UR4] ;  /* 0x00000004ff057984 */ /* 0x000e680008000800 */
[----:B-1----:R-:W-:Y:S01]  /*02f0*/  STG.E desc[UR6][R2.64], R5 ;  /* 0x0000000502007986 */ /* 0x002fe2000c101906 */
[----:B------:R-:W-:Y:S05]  /*0300*/  EXIT ;  /* 0x000000000000794d */ /* 0x000fea0003800000 */
.L_x_2:
[----:B------:R-:W-:-:S00]  /*0310*/  BRA `(.L_x_2) ;  /* 0xfffffffc00fc7947 */ /* 0x000fc0000383ffff */
[----:B------:R-:W-:-:S00]  /*0320*/  NOP ;  /* 0x0000000000007918 */ /* 0x000fc00000000000 */
        /* <DEDUP_REMOVED lines=13> */
.L_x_3:


//--------------------- .nv.shared._Z10partialSumPKfPfi --------------------------
	.section	.nv.shared._Z10partialSumPKfPfi,"aw",@nobits
	.sectionflags	@""
	.align	16
	.zero		1024


//--------------------- .nv.shared.reserved.0     --------------------------
	.section	.nv.shared.reserved.0,"aw",@nobits
	.weak		__nv_reservedSMEM_offset_0_alias
	.size		__nv_reservedSMEM_offset_0_alias, 0, 64
	.other		__nv_reservedSMEM_offset_0_alias,@"STO_CUDA_RESERVED_SHARED STV_DEFAULT"
__nv_reservedSMEM_offset_0_alias:
	.zero		0
	.zero		64


//--------------------- .nv.constant0._Z10partialSumPKfPfi --------------------------
	.section	.nv.constant0._Z10partialSumPKfPfi,"a",@progbits
	.sectionflags	@""
	.align	4
.nv.constant0._Z10partialSumPKfPfi:
	.zero		916


//--------------------- SYMBOLS --------------------------

	.type		.nv.reservedSmem.offset0,@object
	.size		.nv.reservedSmem.offset0,0x4
	.type		.nv.reservedSmem.cap,@object
	.size		.nv.reservedSmem.cap,0x4
